//
// Generated by NVIDIA NVVM Compiler
//
// Compiler Build ID: CL-36424714
// Cuda compilation tools, release 13.0, V13.0.88
// Based on NVVM 20.0.0
//

.version 9.0
.target sm_100
.address_size 64

	// .globl	_Z22vectorQuantumComputingPfS_S_ii

.visible .entry _Z22vectorQuantumComputingPfS_S_ii(
	.param .u64 .ptr .align 1 _Z22vectorQuantumComputingPfS_S_ii_param_0,
	.param .u64 .ptr .align 1 _Z22vectorQuantumComputingPfS_S_ii_param_1,
	.param .u64 .ptr .align 1 _Z22vectorQuantumComputingPfS_S_ii_param_2,
	.param .u32 _Z22vectorQuantumComputingPfS_S_ii_param_3,
	.param .u32 _Z22vectorQuantumComputingPfS_S_ii_param_4
)
{
	.reg .pred 	%p<3>;
	.reg .b32 	%r<14>;
	.reg .b32 	%f<17>;
	.reg .b64 	%rd<13>;

	ld.param.u64 	%rd1, [_Z22vectorQuantumComputingPfS_S_ii_param_0];
	ld.param.u64 	%rd2, [_Z22vectorQuantumComputingPfS_S_ii_param_1];
	ld.param.u64 	%rd3, [_Z22vectorQuantumComputingPfS_S_ii_param_2];
	ld.param.u32 	%r2, [_Z22vectorQuantumComputingPfS_S_ii_param_3];
	ld.param.u32 	%r3, [_Z22vectorQuantumComputingPfS_S_ii_param_4];
	mov.u32 	%r4, %ntid.x;
	mov.u32 	%r5, %ctaid.x;
	mov.u32 	%r6, %tid.x;
	mad.lo.s32 	%r1, %r4, %r5, %r6;
	setp.ge.s32 	%p1, %r1, %r3;
	@%p1 bra 	$L__BB0_3;
	add.s32 	%r7, %r2, 1;
	cvt.rn.f32.s32 	%f1, %r7;
	ex2.approx.f32 	%f2, %f1;
	cvt.rzi.s32.f32 	%r8, %f2;
	rem.s32 	%r9, %r1, %r8;
	cvt.rn.f32.s32 	%f3, %r2;
	ex2.approx.f32 	%f4, %f3;
	cvt.rzi.s32.f32 	%r10, %f4;
	setp.ge.s32 	%p2, %r9, %r10;
	@%p2 bra 	$L__BB0_3;
	cvta.to.global.u64 	%rd4, %rd3;
	cvta.to.global.u64 	%rd5, %rd1;
	cvta.to.global.u64 	%rd6, %rd2;
	ld.global.f32 	%f5, [%rd6];
	mul.wide.s32 	%rd7, %r1, 4;
	add.s64 	%rd8, %rd5, %rd7;
	ld.global.f32 	%f6, [%rd8];
	ld.global.f32 	%f7, [%rd6+4];
	mov.b32 	%r11, 1;
	shl.b32 	%r12, %r11, %r2;
	or.b32  	%r13, %r12, %r1;
	mul.wide.s32 	%rd9, %r13, 4;
	add.s64 	%rd10, %rd5, %rd9;
	ld.global.f32 	%f8, [%rd10];
	mul.f32 	%f9, %f7, %f8;
	fma.rn.f32 	%f10, %f5, %f6, %f9;
	add.s64 	%rd11, %rd4, %rd7;
	st.global.f32 	[%rd11], %f10;
	ld.global.f32 	%f11, [%rd6+8];
	ld.global.f32 	%f12, [%rd8];
	ld.global.f32 	%f13, [%rd6+12];
	ld.global.f32 	%f14, [%rd10];
	mul.f32 	%f15, %f13, %f14;
	fma.rn.f32 	%f16, %f11, %f12, %f15;
	add.s64 	%rd12, %rd4, %rd9;
	st.global.f32 	[%rd12], %f16;
$L__BB0_3:
	ret;

}


// ===== COMPILED SASS (sm_100) =====

	.target	sm_100

	.elftype	@"ET_EXEC"


//--------------------- .note.nv.tkinfo           --------------------------
	.section	.note.nv.tkinfo,"",@"SHT_NOTE"
	.sectionflags	@"SHF_NOTE_NV_TKINFO"
	.tkinfo
        /*0018*/ 	.word	0x00000002
        /*0030*/ 	.string	""
        /*0030*/ 	.string	"ptxas"
        /*0030*/ 	.string	"Cuda compilation tools, release 13.0, V13.0.88"
        /*0030*/ 	.string	"Build cuda_13.0.r13.0/compiler.36424714_0"
        /*0030*/ 	.string	"-arch sm_100 -m 64 "



//--------------------- .note.nv.cuinfo           --------------------------
	.section	.note.nv.cuinfo,"",@"SHT_NOTE"
	.sectionflags	@"SHF_NOTE_NV_CUINFO"
        /*0018*/ 	.short	0x0002
        /*001a*/ 	.short	0x0064
        /*001c*/ 	.short	0x0082
	.zero		2


//--------------------- .nv.info                  --------------------------
	.section	.nv.info,"",@"SHT_CUDA_INFO"
	.align	4


	//----- nvinfo : EIATTR_REGCOUNT
	.align		4
        /*0000*/ 	.byte	0x04, 0x2f
        /*0002*/ 	.short	(.L_1 - .L_0)
	.align		4
.L_0:
        /*0004*/ 	.word	index@(_Z22vectorQuantumComputingPfS_S_ii)
        /*0008*/ 	.word	0x00000016


	//----- nvinfo : EIATTR_FRAME_SIZE
	.align		4
.L_1:
        /*000c*/ 	.byte	0x04, 0x11
        /*000e*/ 	.short	(.L_3 - .L_2)
	.align		4
.L_2:
        /*0010*/ 	.word	index@(_Z22vectorQuantumComputingPfS_S_ii)
        /*0014*/ 	.word	0x00000000


	//----- nvinfo : EIATTR_MIN_STACK_SIZE
	.align		4
.L_3:
        /*0018*/ 	.byte	0x04, 0x12
        /*001a*/ 	.short	(.L_5 - .L_4)
	.align		4
.L_4:
        /*001c*/ 	.word	index@(_Z22vectorQuantumComputingPfS_S_ii)
        /*0020*/ 	.word	0x00000000
.L_5:


//--------------------- .nv.compat                --------------------------
	.section	.nv.compat,"",@"SHT_CUDA_COMPAT_INFO"
	.align	4
        /*0000*/ 	.byte	0x02, 0x09, 0x00, 0x00, 0x02, 0x02, 0x01, 0x00, 0x02, 0x05, 0x05, 0x00, 0x03, 0x07, 0x01, 0x01
        /*0010*/ 	.byte	0x02, 0x03, 0x00, 0x00, 0x02, 0x06, 0x01, 0x00, 0x04, 0x0b, 0x08, 0x00, 0x01, 0x00, 0x00, 0x00
        /*0020*/ 	.byte	0x00, 0x00, 0x00, 0x00


//--------------------- .nv.info._Z22vectorQuantumComputingPfS_S_ii --------------------------
	.section	.nv.info._Z22vectorQuantumComputingPfS_S_ii,"",@"SHT_CUDA_INFO"
	.sectionflags	@""
	.align	4


	//----- nvinfo : EIATTR_CUDA_API_VERSION
	.align		4
        /*0000*/ 	.byte	0x04, 0x37
        /*0002*/ 	.short	(.L_7 - .L_6)
.L_6:
        /*0004*/ 	.word	0x00000082


	//----- nvinfo : EIATTR_KPARAM_INFO
	.align		4
.L_7:
        /*0008*/ 	.byte	0x04, 0x17
        /*000a*/ 	.short	(.L_9 - .L_8)
.L_8:
        /*000c*/ 	.word	0x00000000
        /*0010*/ 	.short	0x0004
        /*0012*/ 	.short	0x001c
        /*0014*/ 	.byte	0x00, 0xf0, 0x11, 0x00


	//----- nvinfo : EIATTR_KPARAM_INFO
	.align		4
.L_9:
        /*0018*/ 	.byte	0x04, 0x17
        /*001a*/ 	.short	(.L_11 - .L_10)
.L_10:
        /*001c*/ 	.word	0x00000000
        /*0020*/ 	.short	0x0003
        /*0022*/ 	.short	0x0018
        /*0024*/ 	.byte	0x00, 0xf0, 0x11, 0x00


	//----- nvinfo : EIATTR_KPARAM_INFO
	.align		4
.L_11:
        /*0028*/ 	.byte	0x04, 0x17
        /*002a*/ 	.short	(.L_13 - .L_12)
.L_12:
        /*002c*/ 	.word	0x00000000
        /*0030*/ 	.short	0x0002
        /*0032*/ 	.short	0x0010
        /*0034*/ 	.byte	0x00, 0xf5, 0x21, 0x00


	//----- nvinfo : EIATTR_KPARAM_INFO
	.align		4
.L_13:
        /*0038*/ 	.byte	0x04, 0x17
        /*003a*/ 	.short	(.L_15 - .L_14)
.L_14:
        /*003c*/ 	.word	0x00000000
        /*0040*/ 	.short	0x0001
        /*0042*/ 	.short	0x0008
        /*0044*/ 	.byte	0x00, 0xf5, 0x21, 0x00


	//----- nvinfo : EIATTR_KPARAM_INFO
	.align		4
.L_15:
        /*0048*/ 	.byte	0x04, 0x17
        /*004a*/ 	.short	(.L_17 - .L_16)
.L_16:
        /*004c*/ 	.word	0x00000000
        /*0050*/ 	.short	0x0000
        /*0052*/ 	.short	0x0000
        /*0054*/ 	.byte	0x00, 0xf5, 0x21, 0x00


	//----- nvinfo : EIATTR_SPARSE_MMA_MASK
	.align		4
.L_17:
        /*0058*/ 	.byte	0x03, 0x50
        /*005a*/ 	.short	0x0000


	//----- nvinfo : EIATTR_MAXREG_COUNT
	.align		4
        /*005c*/ 	.byte	0x03, 0x1b
        /*005e*/ 	.short	0x00ff


	//----- nvinfo : EIATTR_MERCURY_ISA_VERSION
	.align		4
        /*0060*/ 	.byte	0x03, 0x5f
        /*0062*/ 	.short	0x0101


	//----- nvinfo : EIATTR_VRC_CTA_INIT_COUNT
	.align		4
        /*0064*/ 	.byte	0x02, 0x4a
	.zero		1
	.zero		1


	//----- nvinfo : EIATTR_EXIT_INSTR_OFFSETS
	.align		4
        /*0068*/ 	.byte	0x04, 0x1c
        /*006a*/ 	.short	(.L_19 - .L_18)


	//   ....[0]....
.L_18:
        /*006c*/ 	.word	0x00000070


	//   ....[1]....
        /*0070*/ 	.word	0x000002d0


	//   ....[2]....
        /*0074*/ 	.word	0x00000470


	//----- nvinfo : EIATTR_CBANK_PARAM_SIZE
	.align		4
.L_19:
        /*0078*/ 	.byte	0x03, 0x19
        /*007a*/ 	.short	0x0020


	//----- nvinfo : EIATTR_PARAM_CBANK
	.align		4
        /*007c*/ 	.byte	0x04, 0x0a
        /*007e*/ 	.short	(.L_21 - .L_20)
	.align		4
.L_20:
        /*0080*/ 	.word	index@(.nv.constant0._Z22vectorQuantumComputingPfS_S_ii)
        /*0084*/ 	.short	0x0380
        /*0086*/ 	.short	0x0020


	//----- nvinfo : EIATTR_SW_WAR
	.align		4
.L_21:
        /*0088*/ 	.byte	0x04, 0x36
        /*008a*/ 	.short	(.L_23 - .L_22)
.L_22:
        /*008c*/ 	.word	0x00000008
.L_23:


//--------------------- .nv.callgraph             --------------------------
	.section	.nv.callgraph,"",@"SHT_CUDA_CALLGRAPH"
	.align	4
	.sectionentsize	8
	.align		4
        /*0000*/ 	.word	0x00000000
	.align		4
        /*0004*/ 	.word	0xffffffff
	.align		4
        /*0008*/ 	.word	0x00000000
	.align		4
        /*000c*/ 	.word	0xfffffffe
	.align		4
        /*0010*/ 	.word	0x00000000
	.align		4
        /*0014*/ 	.word	0xfffffffd
	.align		4
        /*0018*/ 	.word	0x00000000
	.align		4
        /*001c*/ 	.word	0xfffffffc


//--------------------- .text._Z22vectorQuantumComputingPfS_S_ii --------------------------
	.section	.text._Z22vectorQuantumComputingPfS_S_ii,"ax",@progbits
	.align	128
        .global         _Z22vectorQuantumComputingPfS_S_ii
        .type           _Z22vectorQuantumComputingPfS_S_ii,@function
        .size           _Z22vectorQuantumComputingPfS_S_ii,(.L_x_1 - _Z22vectorQuantumComputingPfS_S_ii)
        .other          _Z22vectorQuantumComputingPfS_S_ii,@"STO_CUDA_ENTRY STV_DEFAULT"
_Z22vectorQuantumComputingPfS_S_ii:
.text._Z22vectorQuantumComputingPfS_S_ii:
[----:B------:R-:W-:Y:S01]  /*0000*/  LDC R1, c[0x0][0x37c] ;  /* 0x0000df00ff017b82 */ /* 0x000fe20000000800 */
[----:B------:R-:W0:Y:S01]  /*0010*/  S2R R0, SR_CTAID.X ;  /* 0x0000000000007919 */ /* 0x000e220000002500 */
[----:B------:R-:W0:Y:S01]  /*0020*/  LDCU UR4, c[0x0][0x360] ;  /* 0x00006c00ff0477ac */ /* 0x000e220008000800 */
[----:B------:R-:W0:Y:S01]  /*0030*/  S2R R3, SR_TID.X ;  /* 0x0000000000037919 */ /* 0x000e220000002100 */
[----:B------:R-:W1:Y:S01]  /*0040*/  LDCU UR5, c[0x0][0x39c] ;  /* 0x00007380ff0577ac */ /* 0x000e620008000800 */
[----:B0-----:R-:W-:-:S05]  /*0050*/  IMAD R0, R0, UR4, R3 ;  /* 0x0000000400007c24 */ /* 0x001fca000f8e0203 */
[----:B-1----:R-:W-:-:S13]  /*0060*/  ISETP.GE.AND P0, PT, R0, UR5, PT ;  /* 0x0000000500007c0c */ /* 0x002fda000bf06270 */
[----:B------:R-:W-:Y:S05]  /*0070*/  @P0 EXIT ;  /* 0x000000000000094d */ /* 0x000fea0003800000 */
[----:B------:R-:W0:Y:S01]  /*0080*/  LDCU UR5, c[0x0][0x398] ;  /* 0x00007300ff0577ac */ /* 0x000e220008000800 */
[----:B------:R-:W-:Y:S01]  /*0090*/  IABS R10, R0 ;  /* 0x00000000000a7213 */ /* 0x000fe20000000000 */
[----:B0-----:R-:W-:-:S06]  /*00a0*/  UIADD3 UR4, UPT, UPT, UR5, 0x1, URZ ;  /* 0x0000000105047890 */ /* 0x001fcc000fffe0ff */
[----:B------:R-:W-:-:S04]  /*00b0*/  I2FP.F32.S32 R4, UR4 ;  /* 0x0000000400047c45 */ /* 0x000fc80008201400 */
[----:B------:R-:W-:-:S13]  /*00c0*/  FSETP.GEU.AND P0, PT, R4, -126, PT ;  /* 0xc2fc00000400780b */ /* 0x000fda0003f0e000 */
[----:B------:R-:W-:-:S04]  /*00d0*/  @!P0 FMUL R4, R4, 0.5 ;  /* 0x3f00000004048820 */ /* 0x000fc80000400000 */
[----:B------:R-:W0:Y:S02]  /*00e0*/  MUFU.EX2 R5, R4 ;  /* 0x0000000400057308 */ /* 0x000e240000000800 */
[----:B0-----:R-:W-:-:S06]  /*00f0*/  @!P0 FMUL R5, R5, R5 ;  /* 0x0000000505058220 */ /* 0x001fcc0000400000 */
[----:B------:R-:W0:Y:S02]  /*0100*/  F2I.TRUNC.NTZ R5, R5 ;  /* 0x0000000500057305 */ /* 0x000e24000020f100 */
[-C--:B0-----:R-:W-:Y:S02]  /*0110*/  IABS R8, R5.reuse ;  /* 0x0000000500087213 */ /* 0x081fe40000000000 */
[----:B------:R-:W-:-:S04]  /*0120*/  IABS R4, R5 ;  /* 0x0000000500047213 */ /* 0x000fc80000000000 */
[----:B------:R-:W0:Y:S08]  /*0130*/  I2F.RP R6, R8 ;  /* 0x0000000800067306 */ /* 0x000e300000209400 */
[----:B0-----:R-:W0:Y:S02]  /*0140*/  MUFU.RCP R6, R6 ;  /* 0x0000000600067308 */ /* 0x001e240000001000 */
[----:B0-----:R-:W-:-:S06]  /*0150*/  IADD3 R2, PT, PT, R6, 0xffffffe, RZ ;  /* 0x0ffffffe06027810 */ /* 0x001fcc0007ffe0ff */
[----:B------:R0:W1:Y:S02]  /*0160*/  F2I.FTZ.U32.TRUNC.NTZ R3, R2 ;  /* 0x0000000200037305 */ /* 0x000064000021f000 */
[----:B0-----:R-:W-:Y:S01]  /*0170*/  IMAD.MOV.U32 R2, RZ, RZ, RZ ;  /* 0x000000ffff027224 */ /* 0x001fe200078e00ff */
[----:B-1----:R-:W-:-:S05]  /*0180*/  IADD3 R7, PT, PT, RZ, -R3, RZ ;  /* 0x80000003ff077210 */ /* 0x002fca0007ffe0ff */
[----:B------:R-:W-:-:S04]  /*0190*/  IMAD R7, R7, R8, RZ ;  /* 0x0000000807077224 */ /* 0x000fc800078e02ff */
[----:B------:R-:W-:Y:S01]  /*01a0*/  IMAD.HI.U32 R3, R3, R7, R2 ;  /* 0x0000000703037227 */ /* 0x000fe200078e0002 */
[----:B------:R-:W-:Y:S02]  /*01b0*/  IADD3 R2, PT, PT, RZ, -R4, RZ ;  /* 0x80000004ff027210 */ /* 0x000fe40007ffe0ff */
[----:B------:R-:W-:-:S03]  /*01c0*/  I2FP.F32.S32 R4, UR5 ;  /* 0x0000000500047c45 */ /* 0x000fc60008201400 */
[----:B------:R-:W-:Y:S01]  /*01d0*/  IMAD.HI.U32 R3, R3, R10, RZ ;  /* 0x0000000a03037227 */ /* 0x000fe200078e00ff */
[----:B------:R-:W-:-:S03]  /*01e0*/  FSETP.GEU.AND P2, PT, R4, -126, PT ;  /* 0xc2fc00000400780b */ /* 0x000fc60003f4e000 */
[----:B------:R-:W-:-:S05]  /*01f0*/  IMAD R3, R3, R2, R10 ;  /* 0x0000000203037224 */ /* 0x000fca00078e020a */
[----:B------:R-:W-:-:S05]  /*0200*/  ISETP.GT.U32.AND P0, PT, R8, R3, PT ;  /* 0x000000030800720c */ /* 0x000fca0003f04070 */
[----:B------:R-:W-:-:S04]  /*0210*/  @!P2 FMUL R4, R4, 0.5 ;  /* 0x3f0000000404a820 */ /* 0x000fc80000400000 */
[----:B------:R-:W0:Y:S04]  /*0220*/  MUFU.EX2 R2, R4 ;  /* 0x0000000400027308 */ /* 0x000e280000000800 */
[----:B------:R-:W-:Y:S01]  /*0230*/  @!P0 IMAD.IADD R3, R3, 0x1, -R8 ;  /* 0x0000000103038824 */ /* 0x000fe200078e0a08 */
[----:B------:R-:W-:-:S04]  /*0240*/  ISETP.GE.AND P0, PT, R0, RZ, PT ;  /* 0x000000ff0000720c */ /* 0x000fc80003f06270 */
[----:B------:R-:W-:Y:S01]  /*0250*/  ISETP.GT.U32.AND P1, PT, R8, R3, PT ;  /* 0x000000030800720c */ /* 0x000fe20003f24070 */
[----:B0-----:R-:W-:Y:S01]  /*0260*/  @!P2 FMUL R2, R2, R2 ;  /* 0x000000020202a220 */ /* 0x001fe20000400000 */
[----:B------:R-:W-:-:S11]  /*0270*/  ISETP.NE.AND P2, PT, R5, RZ, PT ;  /* 0x000000ff0500720c */ /* 0x000fd60003f45270 */
[----:B------:R-:W-:Y:S01]  /*0280*/  @!P1 IADD3 R3, PT, PT, R3, -R8, RZ ;  /* 0x8000000803039210 */ /* 0x000fe20007ffe0ff */
[----:B------:R-:W0:Y:S03]  /*0290*/  F2I.TRUNC.NTZ R2, R2 ;  /* 0x0000000200027305 */ /* 0x000e26000020f100 */
[----:B------:R-:W-:Y:S02]  /*02a0*/  @!P0 IADD3 R3, PT, PT, -R3, RZ, RZ ;  /* 0x000000ff03038210 */ /* 0x000fe40007ffe1ff */
[----:B------:R-:W-:-:S04]  /*02b0*/  @!P2 LOP3.LUT R3, RZ, R5, RZ, 0x33, !PT ;  /* 0x00000005ff03a212 */ /* 0x000fc800078e33ff */
[----:B0-----:R-:W-:-:S13]  /*02c0*/  ISETP.GE.AND P0, PT, R3, R2, PT ;  /* 0x000000020300720c */ /* 0x001fda0003f06270 */
[----:B------:R-:W-:Y:S05]  /*02d0*/  @P0 EXIT ;  /* 0x000000000000094d */ /* 0x000fea0003800000 */
[----:B------:R-:W0:Y:S01]  /*02e0*/  LDC.64 R6, c[0x0][0x380] ;  /* 0x0000e000ff067b82 */ /* 0x000e220000000a00 */
[----:B------:R-:W1:Y:S01]  /*02f0*/  LDCU.64 UR6, c[0x0][0x358] ;  /* 0x00006b00ff0677ac */ /* 0x000e620008000a00 */
[----:B------:R-:W-:Y:S02]  /*0300*/  UMOV UR4, 0x1 ;  /* 0x0000000100047882 */ /* 0x000fe40000000000 */
[----:B------:R-:W-:-:S04]  /*0310*/  USHF.L.U32 UR4, UR4, UR5, URZ ;  /* 0x0000000504047299 */ /* 0x000fc800080006ff */
[----:B------:R-:W2:Y:S02]  /*0320*/  LDC.64 R4, c[0x0][0x388] ;  /* 0x0000e200ff047b82 */ /* 0x000ea40000000a00 */
[----:B------:R-:W-:-:S06]  /*0330*/  LOP3.LUT R15, R0, UR4, RZ, 0xfc, !PT ;  /* 0x00000004000f7c12 */ /* 0x000fcc000f8efcff */
[----:B------:R-:W3:Y:S01]  /*0340*/  LDC.64 R2, c[0x0][0x390] ;  /* 0x0000e400ff027b82 */ /* 0x000ee20000000a00 */
[----:B0-----:R-:W-:-:S04]  /*0350*/  IMAD.WIDE R8, R15, 0x4, R6 ;  /* 0x000000040f087825 */ /* 0x001fc800078e0206 */
[----:B------:R-:W-:Y:S01]  /*0360*/  IMAD.WIDE R6, R0, 0x4, R6 ;  /* 0x0000000400067825 */ /* 0x000fe200078e0206 */
[----:B-1----:R-:W4:Y:S04]  /*0370*/  LDG.E R11, desc[UR6][R8.64] ;  /* 0x00000006080b7981 */ /* 0x002f28000c1e1900 */
[----:B--2---:R-:W4:Y:S04]  /*0380*/  LDG.E R10, desc[UR6][R4.64+0x4] ;  /* 0x00000406040a7981 */ /* 0x004f28000c1e1900 */
[----:B------:R-:W2:Y:S04]  /*0390*/  LDG.E R12, desc[UR6][R4.64] ;  /* 0x00000006040c7981 */ /* 0x000ea8000c1e1900 */
[----:B------:R-:W2:Y:S01]  /*03a0*/  LDG.E R13, desc[UR6][R6.64] ;  /* 0x00000006060d7981 */ /* 0x000ea2000c1e1900 */
[----:B----4-:R-:W-:Y:S01]  /*03b0*/  FMUL R17, R10, R11 ;  /* 0x0000000b0a117220 */ /* 0x010fe20000400000 */
[----:B---3--:R-:W-:-:S04]  /*03c0*/  IMAD.WIDE R10, R0, 0x4, R2 ;  /* 0x00000004000a7825 */ /* 0x008fc800078e0202 */
[----:B--2---:R-:W-:-:S05]  /*03d0*/  FFMA R13, R12, R13, R17 ;  /* 0x0000000d0c0d7223 */ /* 0x004fca0000000011 */
[----:B------:R-:W-:Y:S04]  /*03e0*/  STG.E desc[UR6][R10.64], R13 ;  /* 0x0000000d0a007986 */ /* 0x000fe8000c101906 */
[----:B------:R-:W2:Y:S04]  /*03f0*/  LDG.E R19, desc[UR6][R8.64] ;  /* 0x0000000608137981 */ /* 0x000ea8000c1e1900 */
[----:B------:R-:W2:Y:S04]  /*0400*/  LDG.E R12, desc[UR6][R4.64+0xc] ;  /* 0x00000c06040c7981 */ /* 0x000ea8000c1e1900 */
[----:B------:R-:W3:Y:S04]  /*0410*/  LDG.E R17, desc[UR6][R6.64] ;  /* 0x0000000606117981 */ /* 0x000ee8000c1e1900 */
[----:B------:R-:W3:Y:S01]  /*0420*/  LDG.E R0, desc[UR6][R4.64+0x8] ;  /* 0x0000080604007981 */ /* 0x000ee2000c1e1900 */
[----:B------:R-:W-:-:S04]  /*0430*/  IMAD.WIDE R2, R15, 0x4, R2 ;  /* 0x000000040f027825 */ /* 0x000fc800078e0202 */
[----:B--2---:R-:W-:-:S04]  /*0440*/  FMUL R19, R12, R19 ;  /* 0x000000130c137220 */ /* 0x004fc80000400000 */
[----:B---3--:R-:W-:-:S05]  /*0450*/  FFMA R17, R0, R17, R19 ;  /* 0x0000001100117223 */ /* 0x008fca0000000013 */
[----:B------:R-:W-:Y:S01]  /*0460*/  STG.E desc[UR6][R2.64], R17 ;  /* 0x0000001102007986 */ /* 0x000fe2000c101906 */
[----:B------:R-:W-:Y:S05]  /*0470*/  EXIT ;  /* 0x000000000000794d */ /* 0x000fea0003800000 */
.L_x_0:
[----:B------:R-:W-:-:S00]  /*0480*/  BRA `(.L_x_0) ;  /* 0xfffffffc00fc7947 */ /* 0x000fc0000383ffff */
[----:B------:R-:W-:-:S00]  /*0490*/  NOP ;  /* 0x0000000000007918 */ /* 0x000fc00000000000 */
        /* <DEDUP_REMOVED lines=14> */
.L_x_1:


//--------------------- .nv.shared.reserved.0     --------------------------
	.section	.nv.shared.reserved.0,"aw",@nobits
	.weak		__nv_reservedSMEM_offset_0_alias
	.size		__nv_reservedSMEM_offset_0_alias, 0, 64
	.other		__nv_reservedSMEM_offset_0_alias,@"STO_CUDA_RESERVED_SHARED STV_DEFAULT"
__nv_reservedSMEM_offset_0_alias:
	.zero		0
	.zero		64


//--------------------- .nv.constant0._Z22vectorQuantumComputingPfS_S_ii --------------------------
	.section	.nv.constant0._Z22vectorQuantumComputingPfS_S_ii,"a",@progbits
	.sectionflags	@""
	.align	4
.nv.constant0._Z22vectorQuantumComputingPfS_S_ii:
	.zero		928


//--------------------- SYMBOLS --------------------------

	.type		.nv.reservedSmem.offset0,@object
	.size		.nv.reservedSmem.offset0,0x4
